//
// Generated by NVIDIA NVVM Compiler
//
// Compiler Build ID: CL-36424714
// Cuda compilation tools, release 13.0, V13.0.88
// Based on NVVM 20.0.0
//

.version 9.0
.target sm_100
.address_size 64

	// .globl	_Z4spmvPiS_PdS0_S0_iii

.visible .entry _Z4spmvPiS_PdS0_S0_iii(
	.param .u64 .ptr .align 1 _Z4spmvPiS_PdS0_S0_iii_param_0,
	.param .u64 .ptr .align 1 _Z4spmvPiS_PdS0_S0_iii_param_1,
	.param .u64 .ptr .align 1 _Z4spmvPiS_PdS0_S0_iii_param_2,
	.param .u64 .ptr .align 1 _Z4spmvPiS_PdS0_S0_iii_param_3,
	.param .u64 .ptr .align 1 _Z4spmvPiS_PdS0_S0_iii_param_4,
	.param .u32 _Z4spmvPiS_PdS0_S0_iii_param_5,
	.param .u32 _Z4spmvPiS_PdS0_S0_iii_param_6,
	.param .u32 _Z4spmvPiS_PdS0_S0_iii_param_7
)
{
	.reg .pred 	%p<7>;
	.reg .b32 	%r<41>;
	.reg .b64 	%rd<54>;
	.reg .b64 	%fd<21>;

	ld.param.u64 	%rd6, [_Z4spmvPiS_PdS0_S0_iii_param_0];
	ld.param.u64 	%rd7, [_Z4spmvPiS_PdS0_S0_iii_param_1];
	ld.param.u64 	%rd8, [_Z4spmvPiS_PdS0_S0_iii_param_2];
	ld.param.u64 	%rd9, [_Z4spmvPiS_PdS0_S0_iii_param_3];
	ld.param.u64 	%rd10, [_Z4spmvPiS_PdS0_S0_iii_param_4];
	ld.param.u32 	%r13, [_Z4spmvPiS_PdS0_S0_iii_param_7];
	cvta.to.global.u64 	%rd1, %rd10;
	cvta.to.global.u64 	%rd2, %rd6;
	cvta.to.global.u64 	%rd3, %rd9;
	cvta.to.global.u64 	%rd4, %rd7;
	cvta.to.global.u64 	%rd5, %rd8;
	mov.u32 	%r14, %ctaid.x;
	mov.u32 	%r1, %ntid.x;
	mov.u32 	%r15, %tid.x;
	mad.lo.s32 	%r39, %r14, %r1, %r15;
	setp.ge.s32 	%p1, %r39, %r13;
	@%p1 bra 	$L__BB0_7;
	mov.u32 	%r16, %nctaid.x;
	mul.lo.s32 	%r3, %r16, %r1;
	add.s32 	%r17, %r39, %r3;
	max.s32 	%r18, %r13, %r17;
	setp.lt.s32 	%p2, %r17, %r13;
	selp.u32 	%r19, 1, 0, %p2;
	add.s32 	%r20, %r17, %r19;
	sub.s32 	%r21, %r18, %r20;
	div.u32 	%r22, %r21, %r3;
	add.s32 	%r4, %r22, %r19;
	and.b32  	%r23, %r4, 3;
	setp.eq.s32 	%p3, %r23, 3;
	@%p3 bra 	$L__BB0_4;
	add.s32 	%r24, %r4, 1;
	and.b32  	%r25, %r24, 3;
	neg.s32 	%r37, %r25;
$L__BB0_3:
	.pragma "nounroll";
	mul.wide.s32 	%rd11, %r39, 4;
	add.s64 	%rd12, %rd2, %rd11;
	add.s64 	%rd13, %rd4, %rd11;
	mul.wide.s32 	%rd14, %r39, 8;
	add.s64 	%rd15, %rd5, %rd14;
	ld.global.f64 	%fd1, [%rd15];
	ld.global.u32 	%r26, [%rd13];
	mul.wide.s32 	%rd16, %r26, 8;
	add.s64 	%rd17, %rd3, %rd16;
	ld.global.f64 	%fd2, [%rd17];
	mul.f64 	%fd3, %fd1, %fd2;
	ld.global.u32 	%r27, [%rd12];
	mul.wide.s32 	%rd18, %r27, 8;
	add.s64 	%rd19, %rd1, %rd18;
	atom.global.add.f64 	%fd4, [%rd19], %fd3;
	add.s32 	%r39, %r39, %r3;
	add.s32 	%r37, %r37, 1;
	setp.ne.s32 	%p4, %r37, 0;
	@%p4 bra 	$L__BB0_3;
$L__BB0_4:
	setp.lt.u32 	%p5, %r4, 3;
	@%p5 bra 	$L__BB0_7;
	mul.wide.s32 	%rd30, %r3, 8;
	mul.wide.s32 	%rd32, %r3, 4;
	shl.b32 	%r36, %r3, 2;
$L__BB0_6:
	ld.param.u64 	%rd53, [_Z4spmvPiS_PdS0_S0_iii_param_0];
	mul.wide.s32 	%rd20, %r39, 8;
	add.s64 	%rd21, %rd5, %rd20;
	ld.global.f64 	%fd5, [%rd21];
	mul.wide.s32 	%rd22, %r39, 4;
	add.s64 	%rd23, %rd4, %rd22;
	ld.global.u32 	%r28, [%rd23];
	mul.wide.s32 	%rd24, %r28, 8;
	add.s64 	%rd25, %rd3, %rd24;
	ld.global.f64 	%fd6, [%rd25];
	mul.f64 	%fd7, %fd5, %fd6;
	cvta.to.global.u64 	%rd26, %rd53;
	add.s64 	%rd27, %rd26, %rd22;
	ld.global.u32 	%r29, [%rd27];
	mul.wide.s32 	%rd28, %r29, 8;
	add.s64 	%rd29, %rd1, %rd28;
	atom.global.add.f64 	%fd8, [%rd29], %fd7;
	add.s64 	%rd31, %rd21, %rd30;
	ld.global.f64 	%fd9, [%rd31];
	add.s64 	%rd33, %rd23, %rd32;
	ld.global.u32 	%r30, [%rd33];
	mul.wide.s32 	%rd34, %r30, 8;
	add.s64 	%rd35, %rd3, %rd34;
	ld.global.f64 	%fd10, [%rd35];
	mul.f64 	%fd11, %fd9, %fd10;
	add.s64 	%rd36, %rd27, %rd32;
	ld.global.u32 	%r31, [%rd36];
	mul.wide.s32 	%rd37, %r31, 8;
	add.s64 	%rd38, %rd1, %rd37;
	atom.global.add.f64 	%fd12, [%rd38], %fd11;
	add.s64 	%rd39, %rd31, %rd30;
	ld.global.f64 	%fd13, [%rd39];
	add.s64 	%rd40, %rd33, %rd32;
	ld.global.u32 	%r32, [%rd40];
	mul.wide.s32 	%rd41, %r32, 8;
	add.s64 	%rd42, %rd3, %rd41;
	ld.global.f64 	%fd14, [%rd42];
	mul.f64 	%fd15, %fd13, %fd14;
	add.s64 	%rd43, %rd36, %rd32;
	ld.global.u32 	%r33, [%rd43];
	mul.wide.s32 	%rd44, %r33, 8;
	add.s64 	%rd45, %rd1, %rd44;
	atom.global.add.f64 	%fd16, [%rd45], %fd15;
	add.s64 	%rd46, %rd39, %rd30;
	ld.global.f64 	%fd17, [%rd46];
	add.s64 	%rd47, %rd40, %rd32;
	ld.global.u32 	%r34, [%rd47];
	mul.wide.s32 	%rd48, %r34, 8;
	add.s64 	%rd49, %rd3, %rd48;
	ld.global.f64 	%fd18, [%rd49];
	mul.f64 	%fd19, %fd17, %fd18;
	add.s64 	%rd50, %rd43, %rd32;
	ld.global.u32 	%r35, [%rd50];
	mul.wide.s32 	%rd51, %r35, 8;
	add.s64 	%rd52, %rd1, %rd51;
	atom.global.add.f64 	%fd20, [%rd52], %fd19;
	add.s32 	%r39, %r36, %r39;
	setp.lt.s32 	%p6, %r39, %r13;
	@%p6 bra 	$L__BB0_6;
$L__BB0_7:
	ret;

}


// ===== COMPILED SASS (sm_100) =====

	.target	sm_100

	.elftype	@"ET_EXEC"


//--------------------- .note.nv.tkinfo           --------------------------
	.section	.note.nv.tkinfo,"",@"SHT_NOTE"
	.sectionflags	@"SHF_NOTE_NV_TKINFO"
	.tkinfo
        /*0018*/ 	.word	0x00000002
        /*0030*/ 	.string	""
        /*0030*/ 	.string	"ptxas"
        /*0030*/ 	.string	"Cuda compilation tools, release 13.0, V13.0.88"
        /*0030*/ 	.string	"Build cuda_13.0.r13.0/compiler.36424714_0"
        /*0030*/ 	.string	"-arch sm_100 -m 64 "



//--------------------- .note.nv.cuinfo           --------------------------
	.section	.note.nv.cuinfo,"",@"SHT_NOTE"
	.sectionflags	@"SHF_NOTE_NV_CUINFO"
        /*0018*/ 	.short	0x0002
        /*001a*/ 	.short	0x0064
        /*001c*/ 	.short	0x0082
	.zero		2


//--------------------- .nv.info                  --------------------------
	.section	.nv.info,"",@"SHT_CUDA_INFO"
	.align	4


	//----- nvinfo : EIATTR_REGCOUNT
	.align		4
        /*0000*/ 	.byte	0x04, 0x2f
        /*0002*/ 	.short	(.L_1 - .L_0)
	.align		4
.L_0:
        /*0004*/ 	.word	index@(_Z4spmvPiS_PdS0_S0_iii)
        /*0008*/ 	.word	0x0000001e


	//----- nvinfo : EIATTR_FRAME_SIZE
	.align		4
.L_1:
        /*000c*/ 	.byte	0x04, 0x11
        /*000e*/ 	.short	(.L_3 - .L_2)
	.align		4
.L_2:
        /*0010*/ 	.word	index@(_Z4spmvPiS_PdS0_S0_iii)
        /*0014*/ 	.word	0x00000000


	//----- nvinfo : EIATTR_MIN_STACK_SIZE
	.align		4
.L_3:
        /*0018*/ 	.byte	0x04, 0x12
        /*001a*/ 	.short	(.L_5 - .L_4)
	.align		4
.L_4:
        /*001c*/ 	.word	index@(_Z4spmvPiS_PdS0_S0_iii)
        /*0020*/ 	.word	0x00000000
.L_5:


//--------------------- .nv.compat                --------------------------
	.section	.nv.compat,"",@"SHT_CUDA_COMPAT_INFO"
	.align	4
        /*0000*/ 	.byte	0x02, 0x09, 0x00, 0x00, 0x02, 0x02, 0x01, 0x00, 0x02, 0x05, 0x05, 0x00, 0x03, 0x07, 0x01, 0x01
        /*0010*/ 	.byte	0x02, 0x03, 0x00, 0x00, 0x02, 0x06, 0x01, 0x00, 0x04, 0x0b, 0x08, 0x00, 0x01, 0x00, 0x00, 0x00
        /*0020*/ 	.byte	0x00, 0x00, 0x00, 0x00


//--------------------- .nv.info._Z4spmvPiS_PdS0_S0_iii --------------------------
	.section	.nv.info._Z4spmvPiS_PdS0_S0_iii,"",@"SHT_CUDA_INFO"
	.sectionflags	@""
	.align	4


	//----- nvinfo : EIATTR_CUDA_API_VERSION
	.align		4
        /*0000*/ 	.byte	0x04, 0x37
        /*0002*/ 	.short	(.L_7 - .L_6)
.L_6:
        /*0004*/ 	.word	0x00000082


	//----- nvinfo : EIATTR_KPARAM_INFO
	.align		4
.L_7:
        /*0008*/ 	.byte	0x04, 0x17
        /*000a*/ 	.short	(.L_9 - .L_8)
.L_8:
        /*000c*/ 	.word	0x00000000
        /*0010*/ 	.short	0x0007
        /*0012*/ 	.short	0x0030
        /*0014*/ 	.byte	0x00, 0xf0, 0x11, 0x00


	//----- nvinfo : EIATTR_KPARAM_INFO
	.align		4
.L_9:
        /*0018*/ 	.byte	0x04, 0x17
        /*001a*/ 	.short	(.L_11 - .L_10)
.L_10:
        /*001c*/ 	.word	0x00000000
        /*0020*/ 	.short	0x0006
        /*0022*/ 	.short	0x002c
        /*0024*/ 	.byte	0x00, 0xf0, 0x11, 0x00


	//----- nvinfo : EIATTR_KPARAM_INFO
	.align		4
.L_11:
        /*0028*/ 	.byte	0x04, 0x17
        /*002a*/ 	.short	(.L_13 - .L_12)
.L_12:
        /*002c*/ 	.word	0x00000000
        /*0030*/ 	.short	0x0005
        /*0032*/ 	.short	0x0028
        /*0034*/ 	.byte	0x00, 0xf0, 0x11, 0x00


	//----- nvinfo : EIATTR_KPARAM_INFO
	.align		4
.L_13:
        /*0038*/ 	.byte	0x04, 0x17
        /*003a*/ 	.short	(.L_15 - .L_14)
.L_14:
        /*003c*/ 	.word	0x00000000
        /*0040*/ 	.short	0x0004
        /*0042*/ 	.short	0x0020
        /*0044*/ 	.byte	0x00, 0xf5, 0x21, 0x00


	//----- nvinfo : EIATTR_KPARAM_INFO
	.align		4
.L_15:
        /*0048*/ 	.byte	0x04, 0x17
        /*004a*/ 	.short	(.L_17 - .L_16)
.L_16:
        /*004c*/ 	.word	0x00000000
        /*0050*/ 	.short	0x0003
        /*0052*/ 	.short	0x0018
        /*0054*/ 	.byte	0x00, 0xf5, 0x21, 0x00


	//----- nvinfo : EIATTR_KPARAM_INFO
	.align		4
.L_17:
        /*0058*/ 	.byte	0x04, 0x17
        /*005a*/ 	.short	(.L_19 - .L_18)
.L_18:
        /*005c*/ 	.word	0x00000000
        /*0060*/ 	.short	0x0002
        /*0062*/ 	.short	0x0010
        /*0064*/ 	.byte	0x00, 0xf5, 0x21, 0x00


	//----- nvinfo : EIATTR_KPARAM_INFO
	.align		4
.L_19:
        /*0068*/ 	.byte	0x04, 0x17
        /*006a*/ 	.short	(.L_21 - .L_20)
.L_20:
        /*006c*/ 	.word	0x00000000
        /*0070*/ 	.short	0x0001
        /*0072*/ 	.short	0x0008
        /*0074*/ 	.byte	0x00, 0xf5, 0x21, 0x00


	//----- nvinfo : EIATTR_KPARAM_INFO
	.align		4
.L_21:
        /*0078*/ 	.byte	0x04, 0x17
        /*007a*/ 	.short	(.L_23 - .L_22)
.L_22:
        /*007c*/ 	.word	0x00000000
        /*0080*/ 	.short	0x0000
        /*0082*/ 	.short	0x0000
        /*0084*/ 	.byte	0x00, 0xf5, 0x21, 0x00


	//----- nvinfo : EIATTR_SPARSE_MMA_MASK
	.align		4
.L_23:
        /*0088*/ 	.byte	0x03, 0x50
        /*008a*/ 	.short	0x0000


	//----- nvinfo : EIATTR_MAXREG_COUNT
	.align		4
        /*008c*/ 	.byte	0x03, 0x1b
        /*008e*/ 	.short	0x00ff


	//----- nvinfo : EIATTR_MERCURY_ISA_VERSION
	.align		4
        /*0090*/ 	.byte	0x03, 0x5f
        /*0092*/ 	.short	0x0101


	//----- nvinfo : EIATTR_VRC_CTA_INIT_COUNT
	.align		4
        /*0094*/ 	.byte	0x02, 0x4a
	.zero		1
	.zero		1


	//----- nvinfo : EIATTR_EXIT_INSTR_OFFSETS
	.align		4
        /*0098*/ 	.byte	0x04, 0x1c
        /*009a*/ 	.short	(.L_25 - .L_24)


	//   ....[0]....
.L_24:
        /*009c*/ 	.word	0x00000070


	//   ....[1]....
        /*00a0*/ 	.word	0x00000400


	//   ....[2]....
        /*00a4*/ 	.word	0x00000750


	//----- nvinfo : EIATTR_CRS_STACK_SIZE
	.align		4
.L_25:
        /*00a8*/ 	.byte	0x04, 0x1e
        /*00aa*/ 	.short	(.L_27 - .L_26)
.L_26:
        /*00ac*/ 	.word	0x00000000


	//----- nvinfo : EIATTR_CBANK_PARAM_SIZE
	.align		4
.L_27:
        /*00b0*/ 	.byte	0x03, 0x19
        /*00b2*/ 	.short	0x0034


	//----- nvinfo : EIATTR_PARAM_CBANK
	.align		4
        /*00b4*/ 	.byte	0x04, 0x0a
        /*00b6*/ 	.short	(.L_29 - .L_28)
	.align		4
.L_28:
        /*00b8*/ 	.word	index@(.nv.constant0._Z4spmvPiS_PdS0_S0_iii)
        /*00bc*/ 	.short	0x0380
        /*00be*/ 	.short	0x0034


	//----- nvinfo : EIATTR_SW_WAR
	.align		4
.L_29:
        /*00c0*/ 	.byte	0x04, 0x36
        /*00c2*/ 	.short	(.L_31 - .L_30)
.L_30:
        /*00c4*/ 	.word	0x00000008
.L_31:


//--------------------- .nv.callgraph             --------------------------
	.section	.nv.callgraph,"",@"SHT_CUDA_CALLGRAPH"
	.align	4
	.sectionentsize	8
	.align		4
        /*0000*/ 	.word	0x00000000
	.align		4
        /*0004*/ 	.word	0xffffffff
	.align		4
        /*0008*/ 	.word	0x00000000
	.align		4
        /*000c*/ 	.word	0xfffffffe
	.align		4
        /*0010*/ 	.word	0x00000000
	.align		4
        /*0014*/ 	.word	0xfffffffd
	.align		4
        /*0018*/ 	.word	0x00000000
	.align		4
        /*001c*/ 	.word	0xfffffffc


//--------------------- .text._Z4spmvPiS_PdS0_S0_iii --------------------------
	.section	.text._Z4spmvPiS_PdS0_S0_iii,"ax",@progbits
	.align	128
        .global         _Z4spmvPiS_PdS0_S0_iii
        .type           _Z4spmvPiS_PdS0_S0_iii,@function
        .size           _Z4spmvPiS_PdS0_S0_iii,(.L_x_5 - _Z4spmvPiS_PdS0_S0_iii)
        .other          _Z4spmvPiS_PdS0_S0_iii,@"STO_CUDA_ENTRY STV_DEFAULT"
_Z4spmvPiS_PdS0_S0_iii:
.text._Z4spmvPiS_PdS0_S0_iii:
[----:B------:R-:W-:Y:S01]  /*0000*/  LDC R1, c[0x0][0x37c] ;  /* 0x0000df00ff017b82 */ /* 0x000fe20000000800 */
[----:B------:R-:W0:Y:S07]  /*0010*/  S2R R3, SR_TID.X ;  /* 0x0000000000037919 */ /* 0x000e2e0000002100 */
[----:B------:R-:W0:Y:S01]  /*0020*/  S2UR UR4, SR_CTAID.X ;  /* 0x00000000000479c3 */ /* 0x000e220000002500 */
[----:B------:R-:W1:Y:S07]  /*0030*/  LDCU UR6, c[0x0][0x3b0] ;  /* 0x00007600ff0677ac */ /* 0x000e6e0008000800 */
[----:B------:R-:W0:Y:S02]  /*0040*/  LDC R0, c[0x0][0x360] ;  /* 0x0000d800ff007b82 */ /* 0x000e240000000800 */
[----:B0-----:R-:W-:-:S05]  /*0050*/  IMAD R3, R0, UR4, R3 ;  /* 0x0000000400037c24 */ /* 0x001fca000f8e0203 */
[----:B-1----:R-:W-:-:S13]  /*0060*/  ISETP.GE.AND P0, PT, R3, UR6, PT ;  /* 0x0000000603007c0c */ /* 0x002fda000bf06270 */
[----:B------:R-:W-:Y:S05]  /*0070*/  @P0 EXIT ;  /* 0x000000000000094d */ /* 0x000fea0003800000 */
[----:B------:R-:W0:Y:S01]  /*0080*/  LDCU UR4, c[0x0][0x370] ;  /* 0x00006e00ff0477ac */ /* 0x000e220008000800 */
[----:B------:R-:W-:Y:S01]  /*0090*/  BSSY.RECONVERGENT B0, `(.L_x_0) ;  /* 0x0000036000007945 */ /* 0x000fe20003800200 */
[----:B0-----:R-:W-:Y:S01]  /*00a0*/  IMAD R0, R0, UR4, RZ ;  /* 0x0000000400007c24 */ /* 0x001fe2000f8e02ff */
[----:B------:R-:W0:Y:S03]  /*00b0*/  LDCU.64 UR4, c[0x0][0x358] ;  /* 0x00006b00ff0477ac */ /* 0x000e260008000a00 */
[----:B------:R-:W1:Y:S01]  /*00c0*/  I2F.U32.RP R8, R0 ;  /* 0x0000000000087306 */ /* 0x000e620000209000 */
[-C--:B------:R-:W-:Y:S02]  /*00d0*/  IADD3 R2, PT, PT, R3, R0.reuse, RZ ;  /* 0x0000000003027210 */ /* 0x080fe40007ffe0ff */
[----:B------:R-:W-:Y:S02]  /*00e0*/  IADD3 R9, PT, PT, RZ, -R0, RZ ;  /* 0x80000000ff097210 */ /* 0x000fe40007ffe0ff */
[----:B------:R-:W-:-:S02]  /*00f0*/  ISETP.GE.AND P0, PT, R2, UR6, PT ;  /* 0x0000000602007c0c */ /* 0x000fc4000bf06270 */
[----:B------:R-:W-:Y:S02]  /*0100*/  VIMNMX R7, PT, PT, R2, UR6, !PT ;  /* 0x0000000602077c48 */ /* 0x000fe4000ffe0100 */
[----:B------:R-:W-:Y:S02]  /*0110*/  SEL R6, RZ, 0x1, P0 ;  /* 0x00000001ff067807 */ /* 0x000fe40000000000 */
[----:B------:R-:W-:Y:S02]  /*0120*/  ISETP.NE.U32.AND P2, PT, R0, RZ, PT ;  /* 0x000000ff0000720c */ /* 0x000fe40003f45070 */
[----:B------:R-:W-:Y:S01]  /*0130*/  IADD3 R7, PT, PT, R7, -R2, -R6 ;  /* 0x8000000207077210 */ /* 0x000fe20007ffe806 */
[----:B-1----:R-:W1:Y:S02]  /*0140*/  MUFU.RCP R8, R8 ;  /* 0x0000000800087308 */ /* 0x002e640000001000 */
[----:B-1----:R-:W-:-:S06]  /*0150*/  IADD3 R4, PT, PT, R8, 0xffffffe, RZ ;  /* 0x0ffffffe08047810 */ /* 0x002fcc0007ffe0ff */
[----:B------:R1:W2:Y:S02]  /*0160*/  F2I.FTZ.U32.TRUNC.NTZ R5, R4 ;  /* 0x0000000400057305 */ /* 0x0002a4000021f000 */
[----:B-1----:R-:W-:Y:S02]  /*0170*/  HFMA2 R4, -RZ, RZ, 0, 0 ;  /* 0x00000000ff047431 */ /* 0x002fe400000001ff */
[----:B--2---:R-:W-:-:S04]  /*0180*/  IMAD R9, R9, R5, RZ ;  /* 0x0000000509097224 */ /* 0x004fc800078e02ff */
[----:B------:R-:W-:-:S06]  /*0190*/  IMAD.HI.U32 R8, R5, R9, R4 ;  /* 0x0000000905087227 */ /* 0x000fcc00078e0004 */
[----:B------:R-:W-:-:S05]  /*01a0*/  IMAD.HI.U32 R5, R8, R7, RZ ;  /* 0x0000000708057227 */ /* 0x000fca00078e00ff */
[----:B------:R-:W-:-:S05]  /*01b0*/  IADD3 R2, PT, PT, -R5, RZ, RZ ;  /* 0x000000ff05027210 */ /* 0x000fca0007ffe1ff */
[----:B------:R-:W-:-:S05]  /*01c0*/  IMAD R7, R0, R2, R7 ;  /* 0x0000000200077224 */ /* 0x000fca00078e0207 */
[----:B------:R-:W-:-:S13]  /*01d0*/  ISETP.GE.U32.AND P0, PT, R7, R0, PT ;  /* 0x000000000700720c */ /* 0x000fda0003f06070 */
[----:B------:R-:W-:Y:S02]  /*01e0*/  @P0 IADD3 R7, PT, PT, -R0, R7, RZ ;  /* 0x0000000700070210 */ /* 0x000fe40007ffe1ff */
[----:B------:R-:W-:Y:S02]  /*01f0*/  @P0 IADD3 R5, PT, PT, R5, 0x1, RZ ;  /* 0x0000000105050810 */ /* 0x000fe40007ffe0ff */
[----:B------:R-:W-:-:S13]  /*0200*/  ISETP.GE.U32.AND P1, PT, R7, R0, PT ;  /* 0x000000000700720c */ /* 0x000fda0003f26070 */
[----:B------:R-:W-:Y:S02]  /*0210*/  @P1 IADD3 R5, PT, PT, R5, 0x1, RZ ;  /* 0x0000000105051810 */ /* 0x000fe40007ffe0ff */
[----:B------:R-:W-:-:S04]  /*0220*/  @!P2 LOP3.LUT R5, RZ, R0, RZ, 0x33, !PT ;  /* 0x00000000ff05a212 */ /* 0x000fc800078e33ff */
[----:B------:R-:W-:-:S04]  /*0230*/  IADD3 R2, PT, PT, R6, R5, RZ ;  /* 0x0000000506027210 */ /* 0x000fc80007ffe0ff */
[C---:B------:R-:W-:Y:S02]  /*0240*/  LOP3.LUT R4, R2.reuse, 0x3, RZ, 0xc0, !PT ;  /* 0x0000000302047812 */ /* 0x040fe400078ec0ff */
[----:B------:R-:W-:Y:S02]  /*0250*/  ISETP.GE.U32.AND P1, PT, R2, 0x3, PT ;  /* 0x000000030200780c */ /* 0x000fe40003f26070 */
[----:B------:R-:W-:-:S13]  /*0260*/  ISETP.NE.AND P0, PT, R4, 0x3, PT ;  /* 0x000000030400780c */ /* 0x000fda0003f05270 */
[----:B0-----:R-:W-:Y:S05]  /*0270*/  @!P0 BRA `(.L_x_1) ;  /* 0x00000000005c8947 */ /* 0x001fea0003800000 */
[----:B------:R-:W0:Y:S01]  /*0280*/  LDC.64 R4, c[0x0][0x3a0] ;  /* 0x0000e800ff047b82 */ /* 0x000e220000000a00 */
[----:B------:R-:W-:-:S04]  /*0290*/  IADD3 R2, PT, PT, R2, 0x1, RZ ;  /* 0x0000000102027810 */ /* 0x000fc80007ffe0ff */
[----:B------:R-:W-:-:S03]  /*02a0*/  LOP3.LUT R2, R2, 0x3, RZ, 0xc0, !PT ;  /* 0x0000000302027812 */ /* 0x000fc600078ec0ff */
[----:B------:R-:W1:Y:S01]  /*02b0*/  LDC.64 R6, c[0x0][0x380] ;  /* 0x0000e000ff067b82 */ /* 0x000e620000000a00 */
[----:B------:R-:W-:-:S07]  /*02c0*/  IADD3 R2, PT, PT, -R2, RZ, RZ ;  /* 0x000000ff02027210 */ /* 0x000fce0007ffe1ff */
[----:B------:R-:W2:Y:S08]  /*02d0*/  LDC.64 R8, c[0x0][0x388] ;  /* 0x0000e200ff087b82 */ /* 0x000eb00000000a00 */
[----:B------:R-:W3:Y:S08]  /*02e0*/  LDC.64 R10, c[0x0][0x390] ;  /* 0x0000e400ff0a7b82 */ /* 0x000ef00000000a00 */
[----:B------:R-:W4:Y:S02]  /*02f0*/  LDC.64 R12, c[0x0][0x398] ;  /* 0x0000e600ff0c7b82 */ /* 0x000f240000000a00 */
.L_x_2:
[----:B--2---:R-:W-:-:S06]  /*0300*/  IMAD.WIDE R16, R3, 0x4, R8 ;  /* 0x0000000403107825 */ /* 0x004fcc00078e0208 */
[----:B------:R-:W4:Y:S01]  /*0310*/  LDG.E R17, desc[UR4][R16.64] ;  /* 0x0000000410117981 */ /* 0x000f22000c1e1900 */
[----:B---3--:R-:W-:-:S04]  /*0320*/  IMAD.WIDE R18, R3, 0x8, R10 ;  /* 0x0000000803127825 */ /* 0x008fc800078e020a */
[----:B-1----:R-:W-:Y:S02]  /*0330*/  IMAD.WIDE R14, R3, 0x4, R6 ;  /* 0x00000004030e7825 */ /* 0x002fe400078e0206 */
[----:B------:R-:W2:Y:S04]  /*0340*/  LDG.E.64 R18, desc[UR4][R18.64] ;  /* 0x0000000412127981 */ /* 0x000ea8000c1e1b00 */
[----:B0-----:R-:W0:Y:S01]  /*0350*/  LDG.E R15, desc[UR4][R14.64] ;  /* 0x000000040e0f7981 */ /* 0x001e22000c1e1900 */
[----:B----4-:R-:W-:-:S06]  /*0360*/  IMAD.WIDE R20, R17, 0x8, R12 ;  /* 0x0000000811147825 */ /* 0x010fcc00078e020c */
[----:B------:R-:W2:Y:S01]  /*0370*/  LDG.E.64 R20, desc[UR4][R20.64] ;  /* 0x0000000414147981 */ /* 0x000ea2000c1e1b00 */
[----:B------:R-:W-:-:S04]  /*0380*/  IADD3 R2, PT, PT, R2, 0x1, RZ ;  /* 0x0000000102027810 */ /* 0x000fc80007ffe0ff */
[----:B------:R-:W-:Y:S01]  /*0390*/  ISETP.NE.AND P0, PT, R2, RZ, PT ;  /* 0x000000ff0200720c */ /* 0x000fe20003f05270 */
[----:B0-----:R-:W-:Y:S01]  /*03a0*/  IMAD.WIDE R24, R15, 0x8, R4 ;  /* 0x000000080f187825 */ /* 0x001fe200078e0204 */
[----:B------:R-:W-:Y:S01]  /*03b0*/  IADD3 R3, PT, PT, R0, R3, RZ ;  /* 0x0000000300037210 */ /* 0x000fe20007ffe0ff */
[----:B--2---:R-:W-:-:S07]  /*03c0*/  DMUL R22, R18, R20 ;  /* 0x0000001412167228 */ /* 0x004fce0000000000 */
[----:B------:R0:W-:Y:S03]  /*03d0*/  REDG.E.ADD.F64.RN.STRONG.GPU desc[UR4][R24.64], R22 ;  /* 0x00000016180079a6 */ /* 0x0001e6000c12ff04 */
[----:B------:R-:W-:Y:S05]  /*03e0*/  @P0 BRA `(.L_x_2) ;  /* 0xfffffffc00c40947 */ /* 0x000fea000383ffff */
.L_x_1:
[----:B------:R-:W-:Y:S05]  /*03f0*/  BSYNC.RECONVERGENT B0 ;  /* 0x0000000000007941 */ /* 0x000fea0003800200 */
.L_x_0:
[----:B------:R-:W-:Y:S05]  /*0400*/  @!P1 EXIT ;  /* 0x000000000000994d */ /* 0x000fea0003800000 */
.L_x_3:
[----:B--2---:R-:W1:Y:S08]  /*0410*/  LDC.64 R10, c[0x0][0x388] ;  /* 0x0000e200ff0a7b82 */ /* 0x004e700000000a00 */
[----:B------:R-:W2:Y:S08]  /*0420*/  LDC.64 R4, c[0x0][0x398] ;  /* 0x0000e600ff047b82 */ /* 0x000eb00000000a00 */
[----:B------:R-:W3:Y:S01]  /*0430*/  LDC.64 R12, c[0x0][0x390] ;  /* 0x0000e400ff0c7b82 */ /* 0x000ee20000000a00 */
[----:B-1----:R-:W-:-:S07]  /*0440*/  IMAD.WIDE R10, R3, 0x4, R10 ;  /* 0x00000004030a7825 */ /* 0x002fce00078e020a */
[----:B------:R-:W1:Y:S01]  /*0450*/  LDC.64 R8, c[0x0][0x380] ;  /* 0x0000e000ff087b82 */ /* 0x000e620000000a00 */
[----:B------:R-:W2:Y:S07]  /*0460*/  LDG.E R17, desc[UR4][R10.64] ;  /* 0x000000040a117981 */ /* 0x000eae000c1e1900 */
[----:B------:R-:W4:Y:S01]  /*0470*/  LDC.64 R6, c[0x0][0x3a0] ;  /* 0x0000e800ff067b82 */ /* 0x000f220000000a00 */
[----:B---3--:R-:W-:-:S05]  /*0480*/  IMAD.WIDE R12, R3, 0x8, R12 ;  /* 0x00000008030c7825 */ /* 0x008fca00078e020c */
[----:B------:R-:W3:Y:S01]  /*0490*/  LDG.E.64 R14, desc[UR4][R12.64] ;  /* 0x000000040c0e7981 */ /* 0x000ee2000c1e1b00 */
[----:B-1----:R-:W-:-:S05]  /*04a0*/  IMAD.WIDE R8, R3, 0x4, R8 ;  /* 0x0000000403087825 */ /* 0x002fca00078e0208 */
[----:B------:R-:W4:Y:S01]  /*04b0*/  LDG.E R21, desc[UR4][R8.64] ;  /* 0x0000000408157981 */ /* 0x000f22000c1e1900 */
[----:B--2---:R-:W-:-:S06]  /*04c0*/  IMAD.WIDE R16, R17, 0x8, R4 ;  /* 0x0000000811107825 */ /* 0x004fcc00078e0204 */
[----:B------:R-:W3:Y:S01]  /*04d0*/  LDG.E.64 R16, desc[UR4][R16.64] ;  /* 0x0000000410107981 */ /* 0x000ee2000c1e1b00 */
[----:B------:R-:W-:-:S04]  /*04e0*/  IMAD.WIDE R10, R0, 0x4, R10 ;  /* 0x00000004000a7825 */ /* 0x000fc800078e020a */
[----:B----4-:R-:W-:Y:S01]  /*04f0*/  IMAD.WIDE R20, R21, 0x8, R6 ;  /* 0x0000000815147825 */ /* 0x010fe200078e0206 */
[----:B---3--:R-:W-:-:S07]  /*0500*/  DMUL R18, R14, R16 ;  /* 0x000000100e127228 */ /* 0x008fce0000000000 */
[----:B------:R1:W-:Y:S04]  /*0510*/  REDG.E.ADD.F64.RN.STRONG.GPU desc[UR4][R20.64], R18 ;  /* 0x00000012140079a6 */ /* 0x0003e8000c12ff04 */
[----:B0-----:R-:W2:Y:S01]  /*0520*/  LDG.E R23, desc[UR4][R10.64] ;  /* 0x000000040a177981 */ /* 0x001ea2000c1e1900 */
[----:B------:R-:W-:-:S04]  /*0530*/  IMAD.WIDE R14, R0, 0x8, R12 ;  /* 0x00000008000e7825 */ /* 0x000fc800078e020c */
[----:B------:R-:W-:Y:S01]  /*0540*/  IMAD.WIDE R12, R0, 0x4, R8 ;  /* 0x00000004000c7825 */ /* 0x000fe200078e0208 */
[----:B------:R-:W3:Y:S04]  /*0550*/  LDG.E.64 R16, desc[UR4][R14.64] ;  /* 0x000000040e107981 */ /* 0x000ee8000c1e1b00 */
[----:B------:R-:W4:Y:S01]  /*0560*/  LDG.E R27, desc[UR4][R12.64] ;  /* 0x000000040c1b7981 */ /* 0x000f22000c1e1900 */
[----:B--2---:R-:W-:-:S06]  /*0570*/  IMAD.WIDE R22, R23, 0x8, R4 ;  /* 0x0000000817167825 */ /* 0x004fcc00078e0204 */
[----:B------:R-:W3:Y:S01]  /*0580*/  LDG.E.64 R22, desc[UR4][R22.64] ;  /* 0x0000000416167981 */ /* 0x000ee2000c1e1b00 */
[----:B------:R-:W-:-:S04]  /*0590*/  IMAD.WIDE R8, R0, 0x4, R10 ;  /* 0x0000000400087825 */ /* 0x000fc800078e020a */
[----:B----4-:R-:W-:Y:S01]  /*05a0*/  IMAD.WIDE R26, R27, 0x8, R6 ;  /* 0x000000081b1a7825 */ /* 0x010fe200078e0206 */
[----:B---3--:R-:W-:-:S07]  /*05b0*/  DMUL R24, R16, R22 ;  /* 0x0000001610187228 */ /* 0x008fce0000000000 */
[----:B------:R2:W-:Y:S04]  /*05c0*/  REDG.E.ADD.F64.RN.STRONG.GPU desc[UR4][R26.64], R24 ;  /* 0x000000181a0079a6 */ /* 0x0005e8000c12ff04 */
[----:B-1----:R-:W3:Y:S01]  /*05d0*/  LDG.E R19, desc[UR4][R8.64] ;  /* 0x0000000408137981 */ /* 0x002ee2000c1e1900 */
[----:B------:R-:W-:-:S04]  /*05e0*/  IMAD.WIDE R16, R0, 0x8, R14 ;  /* 0x0000000800107825 */ /* 0x000fc800078e020e */
[----:B------:R-:W-:Y:S01]  /*05f0*/  IMAD.WIDE R10, R0, 0x4, R12 ;  /* 0x00000004000a7825 */ /* 0x000fe200078e020c */
[----:B------:R-:W4:Y:S04]  /*0600*/  LDG.E.64 R14, desc[UR4][R16.64] ;  /* 0x00000004100e7981 */ /* 0x000f28000c1e1b00 */
[----:B------:R-:W5:Y:S01]  /*0610*/  LDG.E R13, desc[UR4][R10.64] ;  /* 0x000000040a0d7981 */ /* 0x000f62000c1e1900 */
[----:B---3--:R-:W-:-:S06]  /*0620*/  IMAD.WIDE R18, R19, 0x8, R4 ;  /* 0x0000000813127825 */ /* 0x008fcc00078e0204 */
[----:B------:R-:W4:Y:S01]  /*0630*/  LDG.E.64 R18, desc[UR4][R18.64] ;  /* 0x0000000412127981 */ /* 0x000f22000c1e1b00 */
[----:B------:R-:W-:-:S04]  /*0640*/  IMAD.WIDE R20, R0, 0x4, R8 ;  /* 0x0000000400147825 */ /* 0x000fc800078e0208 */
[----:B-----5:R-:W-:Y:S01]  /*0650*/  IMAD.WIDE R12, R13, 0x8, R6 ;  /* 0x000000080d0c7825 */ /* 0x020fe200078e0206 */
[----:B----4-:R-:W-:-:S07]  /*0660*/  DMUL R14, R14, R18 ;  /* 0x000000120e0e7228 */ /* 0x010fce0000000000 */
[----:B------:R2:W-:Y:S04]  /*0670*/  REDG.E.ADD.F64.RN.STRONG.GPU desc[UR4][R12.64], R14 ;  /* 0x0000000e0c0079a6 */ /* 0x0005e8000c12ff04 */
[----:B------:R-:W3:Y:S01]  /*0680*/  LDG.E R21, desc[UR4][R20.64] ;  /* 0x0000000414157981 */ /* 0x000ee2000c1e1900 */
[----:B------:R-:W-:-:S04]  /*0690*/  IMAD.WIDE R8, R0, 0x8, R16 ;  /* 0x0000000800087825 */ /* 0x000fc800078e0210 */
[----:B------:R-:W-:Y:S02]  /*06a0*/  IMAD.WIDE R22, R0, 0x4, R10 ;  /* 0x0000000400167825 */ /* 0x000fe400078e020a */
[----:B------:R-:W4:Y:S04]  /*06b0*/  LDG.E.64 R8, desc[UR4][R8.64] ;  /* 0x0000000408087981 */ /* 0x000f28000c1e1b00 */
[----:B------:R-:W5:Y:S01]  /*06c0*/  LDG.E R23, desc[UR4][R22.64] ;  /* 0x0000000416177981 */ /* 0x000f62000c1e1900 */
[----:B---3--:R-:W-:-:S06]  /*06d0*/  IMAD.WIDE R4, R21, 0x8, R4 ;  /* 0x0000000815047825 */ /* 0x008fcc00078e0204 */
[----:B------:R-:W4:Y:S01]  /*06e0*/  LDG.E.64 R4, desc[UR4][R4.64] ;  /* 0x0000000404047981 */ /* 0x000f22000c1e1b00 */
[----:B------:R-:W-:-:S04]  /*06f0*/  LEA R3, R0, R3, 0x2 ;  /* 0x0000000300037211 */ /* 0x000fc800078e10ff */
[----:B------:R-:W-:Y:S01]  /*0700*/  ISETP.GE.AND P0, PT, R3, UR6, PT ;  /* 0x0000000603007c0c */ /* 0x000fe2000bf06270 */
[----:B-----5:R-:W-:Y:S01]  /*0710*/  IMAD.WIDE R6, R23, 0x8, R6 ;  /* 0x0000000817067825 */ /* 0x020fe200078e0206 */
[----:B----4-:R-:W-:-:S07]  /*0720*/  DMUL R10, R8, R4 ;  /* 0x00000004080a7228 */ /* 0x010fce0000000000 */
[----:B------:R2:W-:Y:S04]  /*0730*/  REDG.E.ADD.F64.RN.STRONG.GPU desc[UR4][R6.64], R10 ;  /* 0x0000000a060079a6 */ /* 0x0005e8000c12ff04 */
[----:B------:R-:W-:Y:S05]  /*0740*/  @!P0 BRA `(.L_x_3) ;  /* 0xfffffffc00308947 */ /* 0x000fea000383ffff */
[----:B------:R-:W-:Y:S05]  /*0750*/  EXIT ;  /* 0x000000000000794d */ /* 0x000fea0003800000 */
.L_x_4:
[----:B------:R-:W-:-:S00]  /*0760*/  BRA `(.L_x_4) ;  /* 0xfffffffc00fc7947 */ /* 0x000fc0000383ffff */
[----:B------:R-:W-:-:S00]  /*0770*/  NOP ;  /* 0x0000000000007918 */ /* 0x000fc00000000000 */
        /* <DEDUP_REMOVED lines=8> */
.L_x_5:


//--------------------- .nv.shared.reserved.0     --------------------------
	.section	.nv.shared.reserved.0,"aw",@nobits
	.weak		__nv_reservedSMEM_offset_0_alias
	.size		__nv_reservedSMEM_offset_0_alias, 0, 64
	.other		__nv_reservedSMEM_offset_0_alias,@"STO_CUDA_RESERVED_SHARED STV_DEFAULT"
__nv_reservedSMEM_offset_0_alias:
	.zero		0
	.zero		64


//--------------------- .nv.constant0._Z4spmvPiS_PdS0_S0_iii --------------------------
	.section	.nv.constant0._Z4spmvPiS_PdS0_S0_iii,"a",@progbits
	.sectionflags	@""
	.align	4
.nv.constant0._Z4spmvPiS_PdS0_S0_iii:
	.zero		948


//--------------------- SYMBOLS --------------------------

	.type		.nv.reservedSmem.offset0,@object
	.size		.nv.reservedSmem.offset0,0x4
